//
// Generated by NVIDIA NVVM Compiler
//
// Compiler Build ID: CL-36424714
// Cuda compilation tools, release 13.0, V13.0.88
// Based on NVVM 20.0.0
//

.version 9.0
.target sm_100
.address_size 64

	// .globl	_Z18tensor_core_matmulP6__halfS0_Pfiii

.visible .entry _Z18tensor_core_matmulP6__halfS0_Pfiii(
	.param .u64 .ptr .align 1 _Z18tensor_core_matmulP6__halfS0_Pfiii_param_0,
	.param .u64 .ptr .align 1 _Z18tensor_core_matmulP6__halfS0_Pfiii_param_1,
	.param .u64 .ptr .align 1 _Z18tensor_core_matmulP6__halfS0_Pfiii_param_2,
	.param .u32 _Z18tensor_core_matmulP6__halfS0_Pfiii_param_3,
	.param .u32 _Z18tensor_core_matmulP6__halfS0_Pfiii_param_4,
	.param .u32 _Z18tensor_core_matmulP6__halfS0_Pfiii_param_5
)
{
	.reg .pred 	%p<2>;
	.reg .b32 	%r<20>;
	.reg .b32 	%f<10>;
	.reg .b64 	%rd<7>;

	ld.param.u64 	%rd1, [_Z18tensor_core_matmulP6__halfS0_Pfiii_param_0];
	ld.param.u64 	%rd2, [_Z18tensor_core_matmulP6__halfS0_Pfiii_param_1];
	ld.param.u64 	%rd3, [_Z18tensor_core_matmulP6__halfS0_Pfiii_param_2];
	ld.param.u32 	%r1, [_Z18tensor_core_matmulP6__halfS0_Pfiii_param_4];
	ld.param.u32 	%r2, [_Z18tensor_core_matmulP6__halfS0_Pfiii_param_5];
	mov.u32 	%r3, %tid.x;
	setp.gt.u32 	%p1, %r3, 31;
	@%p1 bra 	$L__BB0_2;
	cvta.to.global.u64 	%rd4, %rd3;
	cvta.to.global.u64 	%rd5, %rd1;
	cvta.to.global.u64 	%rd6, %rd2;
	wmma.load.a.sync.aligned.row.m16n16k16.global.f16 	{%r4, %r5, %r6, %r7, %r8, %r9, %r10, %r11}, [%rd5], %r2;
	wmma.load.b.sync.aligned.col.m16n16k16.global.f16 	{%r12, %r13, %r14, %r15, %r16, %r17, %r18, %r19}, [%rd6], %r2;
	mov.f32 	%f1, 0f00000000;
	wmma.mma.sync.aligned.row.col.m16n16k16.f32.f32 {%f2, %f3, %f4, %f5, %f6, %f7, %f8, %f9}, {%r4, %r5, %r6, %r7, %r8, %r9, %r10, %r11}, {%r12, %r13, %r14, %r15, %r16, %r17, %r18, %r19}, {%f1, %f1, %f1, %f1, %f1, %f1, %f1, %f1};
	wmma.store.d.sync.aligned.row.m16n16k16.global.f32 	[%rd4], {%f2, %f3, %f4, %f5, %f6, %f7, %f8, %f9}, %r1;
$L__BB0_2:
	ret;

}


// ===== COMPILED SASS (sm_100) =====

	.target	sm_100

	.elftype	@"ET_EXEC"


//--------------------- .note.nv.tkinfo           --------------------------
	.section	.note.nv.tkinfo,"",@"SHT_NOTE"
	.sectionflags	@"SHF_NOTE_NV_TKINFO"
	.tkinfo
        /*0018*/ 	.word	0x00000002
        /*0030*/ 	.string	""
        /*0030*/ 	.string	"ptxas"
        /*0030*/ 	.string	"Cuda compilation tools, release 13.0, V13.0.88"
        /*0030*/ 	.string	"Build cuda_13.0.r13.0/compiler.36424714_0"
        /*0030*/ 	.string	"-arch sm_100 -m 64 "



//--------------------- .note.nv.cuinfo           --------------------------
	.section	.note.nv.cuinfo,"",@"SHT_NOTE"
	.sectionflags	@"SHF_NOTE_NV_CUINFO"
        /*0018*/ 	.short	0x0002
        /*001a*/ 	.short	0x0064
        /*001c*/ 	.short	0x0082
	.zero		2


//--------------------- .nv.info                  --------------------------
	.section	.nv.info,"",@"SHT_CUDA_INFO"
	.align	4


	//----- nvinfo : EIATTR_REGCOUNT
	.align		4
        /*0000*/ 	.byte	0x04, 0x2f
        /*0002*/ 	.short	(.L_1 - .L_0)
	.align		4
.L_0:
        /*0004*/ 	.word	index@(_Z18tensor_core_matmulP6__halfS0_Pfiii)
        /*0008*/ 	.word	0x0000001c


	//----- nvinfo : EIATTR_FRAME_SIZE
	.align		4
.L_1:
        /*000c*/ 	.byte	0x04, 0x11
        /*000e*/ 	.short	(.L_3 - .L_2)
	.align		4
.L_2:
        /*0010*/ 	.word	index@(_Z18tensor_core_matmulP6__halfS0_Pfiii)
        /*0014*/ 	.word	0x00000000


	//----- nvinfo : EIATTR_MIN_STACK_SIZE
	.align		4
.L_3:
        /*0018*/ 	.byte	0x04, 0x12
        /*001a*/ 	.short	(.L_5 - .L_4)
	.align		4
.L_4:
        /*001c*/ 	.word	index@(_Z18tensor_core_matmulP6__halfS0_Pfiii)
        /*0020*/ 	.word	0x00000000
.L_5:


//--------------------- .nv.compat                --------------------------
	.section	.nv.compat,"",@"SHT_CUDA_COMPAT_INFO"
	.align	4
        /*0000*/ 	.byte	0x02, 0x09, 0x00, 0x00, 0x02, 0x02, 0x01, 0x00, 0x02, 0x05, 0x05, 0x00, 0x03, 0x07, 0x01, 0x01
        /*0010*/ 	.byte	0x02, 0x03, 0x00, 0x00, 0x02, 0x06, 0x01, 0x00, 0x04, 0x0b, 0x08, 0x00, 0x09, 0x00, 0x00, 0x00
        /*0020*/ 	.byte	0x00, 0x00, 0x00, 0x00


//--------------------- .nv.info._Z18tensor_core_matmulP6__halfS0_Pfiii --------------------------
	.section	.nv.info._Z18tensor_core_matmulP6__halfS0_Pfiii,"",@"SHT_CUDA_INFO"
	.sectionflags	@""
	.align	4


	//----- nvinfo : EIATTR_CUDA_API_VERSION
	.align		4
        /*0000*/ 	.byte	0x04, 0x37
        /*0002*/ 	.short	(.L_7 - .L_6)
.L_6:
        /*0004*/ 	.word	0x00000082


	//----- nvinfo : EIATTR_KPARAM_INFO
	.align		4
.L_7:
        /*0008*/ 	.byte	0x04, 0x17
        /*000a*/ 	.short	(.L_9 - .L_8)
.L_8:
        /*000c*/ 	.word	0x00000000
        /*0010*/ 	.short	0x0005
        /*0012*/ 	.short	0x0020
        /*0014*/ 	.byte	0x00, 0xf0, 0x11, 0x00


	//----- nvinfo : EIATTR_KPARAM_INFO
	.align		4
.L_9:
        /*0018*/ 	.byte	0x04, 0x17
        /*001a*/ 	.short	(.L_11 - .L_10)
.L_10:
        /*001c*/ 	.word	0x00000000
        /*0020*/ 	.short	0x0004
        /*0022*/ 	.short	0x001c
        /*0024*/ 	.byte	0x00, 0xf0, 0x11, 0x00


	//----- nvinfo : EIATTR_KPARAM_INFO
	.align		4
.L_11:
        /*0028*/ 	.byte	0x04, 0x17
        /*002a*/ 	.short	(.L_13 - .L_12)
.L_12:
        /*002c*/ 	.word	0x00000000
        /*0030*/ 	.short	0x0003
        /*0032*/ 	.short	0x0018
        /*0034*/ 	.byte	0x00, 0xf0, 0x11, 0x00


	//----- nvinfo : EIATTR_KPARAM_INFO
	.align		4
.L_13:
        /*0038*/ 	.byte	0x04, 0x17
        /*003a*/ 	.short	(.L_15 - .L_14)
.L_14:
        /*003c*/ 	.word	0x00000000
        /*0040*/ 	.short	0x0002
        /*0042*/ 	.short	0x0010
        /*0044*/ 	.byte	0x00, 0xf5, 0x21, 0x00


	//----- nvinfo : EIATTR_KPARAM_INFO
	.align		4
.L_15:
        /*0048*/ 	.byte	0x04, 0x17
        /*004a*/ 	.short	(.L_17 - .L_16)
.L_16:
        /*004c*/ 	.word	0x00000000
        /*0050*/ 	.short	0x0001
        /*0052*/ 	.short	0x0008
        /*0054*/ 	.byte	0x00, 0xf5, 0x21, 0x00


	//----- nvinfo : EIATTR_KPARAM_INFO
	.align		4
.L_17:
        /*0058*/ 	.byte	0x04, 0x17
        /*005a*/ 	.short	(.L_19 - .L_18)
.L_18:
        /*005c*/ 	.word	0x00000000
        /*0060*/ 	.short	0x0000
        /*0062*/ 	.short	0x0000
        /*0064*/ 	.byte	0x00, 0xf5, 0x21, 0x00


	//----- nvinfo : EIATTR_SPARSE_MMA_MASK
	.align		4
.L_19:
        /*0068*/ 	.byte	0x03, 0x50
        /*006a*/ 	.short	0x0000


	//----- nvinfo : EIATTR_WMMA_USED
	.align		4
        /*006c*/ 	.byte	0x01, 0x2b
	.zero		2


	//----- nvinfo : EIATTR_MAXREG_COUNT
	.align		4
        /*0070*/ 	.byte	0x03, 0x1b
        /*0072*/ 	.short	0x00ff


	//----- nvinfo : EIATTR_MERCURY_ISA_VERSION
	.align		4
        /*0074*/ 	.byte	0x03, 0x5f
        /*0076*/ 	.short	0x0101


	//----- nvinfo : EIATTR_VRC_CTA_INIT_COUNT
	.align		4
        /*0078*/ 	.byte	0x02, 0x4a
	.zero		1
	.zero		1


	//----- nvinfo : EIATTR_EXIT_INSTR_OFFSETS
	.align		4
        /*007c*/ 	.byte	0x04, 0x1c
        /*007e*/ 	.short	(.L_21 - .L_20)


	//   ....[0]....
.L_20:
        /*0080*/ 	.word	0x00000030


	//   ....[1]....
        /*0084*/ 	.word	0x00000280


	//----- nvinfo : EIATTR_CBANK_PARAM_SIZE
	.align		4
.L_21:
        /*0088*/ 	.byte	0x03, 0x19
        /*008a*/ 	.short	0x0024


	//----- nvinfo : EIATTR_PARAM_CBANK
	.align		4
        /*008c*/ 	.byte	0x04, 0x0a
        /*008e*/ 	.short	(.L_23 - .L_22)
	.align		4
.L_22:
        /*0090*/ 	.word	index@(.nv.constant0._Z18tensor_core_matmulP6__halfS0_Pfiii)
        /*0094*/ 	.short	0x0380
        /*0096*/ 	.short	0x0024


	//----- nvinfo : EIATTR_SW_WAR
	.align		4
.L_23:
        /*0098*/ 	.byte	0x04, 0x36
        /*009a*/ 	.short	(.L_25 - .L_24)
.L_24:
        /*009c*/ 	.word	0x00000008
.L_25:


//--------------------- .nv.callgraph             --------------------------
	.section	.nv.callgraph,"",@"SHT_CUDA_CALLGRAPH"
	.align	4
	.sectionentsize	8
	.align		4
        /*0000*/ 	.word	0x00000000
	.align		4
        /*0004*/ 	.word	0xffffffff
	.align		4
        /*0008*/ 	.word	0x00000000
	.align		4
        /*000c*/ 	.word	0xfffffffe
	.align		4
        /*0010*/ 	.word	0x00000000
	.align		4
        /*0014*/ 	.word	0xfffffffd
	.align		4
        /*0018*/ 	.word	0x00000000
	.align		4
        /*001c*/ 	.word	0xfffffffc


//--------------------- .text._Z18tensor_core_matmulP6__halfS0_Pfiii --------------------------
	.section	.text._Z18tensor_core_matmulP6__halfS0_Pfiii,"ax",@progbits
	.align	128
        .global         _Z18tensor_core_matmulP6__halfS0_Pfiii
        .type           _Z18tensor_core_matmulP6__halfS0_Pfiii,@function
        .size           _Z18tensor_core_matmulP6__halfS0_Pfiii,(.L_x_1 - _Z18tensor_core_matmulP6__halfS0_Pfiii)
        .other          _Z18tensor_core_matmulP6__halfS0_Pfiii,@"STO_CUDA_ENTRY STV_DEFAULT"
_Z18tensor_core_matmulP6__halfS0_Pfiii:
.text._Z18tensor_core_matmulP6__halfS0_Pfiii:
[----:B------:R-:W-:Y:S01]  /*0000*/  LDC R1, c[0x0][0x37c] ;  /* 0x0000df00ff017b82 */ /* 0x000fe20000000800 */
[----:B------:R-:W0:Y:S02]  /*0010*/  S2R R0, SR_TID.X ;  /* 0x0000000000007919 */ /* 0x000e240000002100 */
[----:B0-----:R-:W-:-:S13]  /*0020*/  ISETP.GT.U32.AND P0, PT, R0, 0x1f, PT ;  /* 0x0000001f0000780c */ /* 0x001fda0003f04070 */
[----:B------:R-:W-:Y:S05]  /*0030*/  @P0 EXIT ;  /* 0x000000000000094d */ /* 0x000fea0003800000 */
[----:B------:R-:W0:Y:S01]  /*0040*/  S2R R2, SR_LANEID ;  /* 0x0000000000027919 */ /* 0x000e220000000000 */
[----:B------:R-:W1:Y:S01]  /*0050*/  LDC R21, c[0x0][0x3a0] ;  /* 0x0000e800ff157b82 */ /* 0x000e620000000800 */
[----:B------:R-:W2:Y:S01]  /*0060*/  LDCU.128 UR8, c[0x0][0x380] ;  /* 0x00007000ff0877ac */ /* 0x000ea20008000c00 */
[----:B------:R-:W-:Y:S01]  /*0070*/  IMAD.MOV.U32 R3, RZ, RZ, RZ ;  /* 0x000000ffff037224 */ /* 0x000fe200078e00ff */
[----:B------:R-:W3:Y:S05]  /*0080*/  LDCU.64 UR4, c[0x0][0x358] ;  /* 0x00006b00ff0477ac */ /* 0x000eea0008000a00 */
[----:B------:R-:W4:Y:S01]  /*0090*/  LDC R25, c[0x0][0x39c] ;  /* 0x0000e700ff197b82 */ /* 0x000f220000000800 */
[----:B------:R-:W5:Y:S01]  /*00a0*/  LDCU.64 UR6, c[0x0][0x390] ;  /* 0x00007200ff0677ac */ /* 0x000f620008000a00 */
[----:B-1----:R-:W-:-:S02]  /*00b0*/  SHF.R.U32.HI R4, RZ, 0x1, R21 ;  /* 0x00000001ff047819 */ /* 0x002fc40000011615 */
[----:B0-----:R-:W-:Y:S02]  /*00c0*/  SHF.R.U32.HI R13, RZ, 0x2, R2 ;  /* 0x00000002ff0d7819 */ /* 0x001fe40000011602 */
[----:B------:R-:W-:-:S05]  /*00d0*/  LOP3.LUT R2, R2, 0x3, RZ, 0xc0, !PT ;  /* 0x0000000302027812 */ /* 0x000fca00078ec0ff */
[----:B------:R-:W-:-:S03]  /*00e0*/  IMAD.WIDE.U32 R4, R13, R4, R2 ;  /* 0x000000040d047225 */ /* 0x000fc600078e0002 */
[----:B--2---:R-:W-:-:S04]  /*00f0*/  LEA R14, P0, R4, UR8, 0x2 ;  /* 0x00000008040e7c11 */ /* 0x004fc8000f8010ff */
[C---:B------:R-:W-:Y:S02]  /*0100*/  LEA.HI.X R15, R4.reuse, UR9, R5, 0x2, P0 ;  /* 0x00000009040f7c11 */ /* 0x040fe400080f1405 */
[----:B------:R-:W-:Y:S01]  /*0110*/  LEA R18, P0, R4, UR10, 0x2 ;  /* 0x0000000a04127c11 */ /* 0x000fe2000f8010ff */
[----:B------:R-:W-:-:S03]  /*0120*/  IMAD.WIDE.U32 R16, R21, 0x10, R14 ;  /* 0x0000001015107825 */ /* 0x000fc600078e000e */
[----:B------:R-:W-:Y:S01]  /*0130*/  LEA.HI.X R19, R4, UR11, R5, 0x2, P0 ;  /* 0x0000000b04137c11 */ /* 0x000fe200080f1405 */
[----:B---3--:R-:W2:Y:S02]  /*0140*/  LDG.E R6, desc[UR4][R14.64+0x10] ;  /* 0x000010040e067981 */ /* 0x008ea4000c1e1900 */
[----:B------:R-:W-:Y:S02]  /*0150*/  IMAD.WIDE.U32 R20, R21, 0x10, R18 ;  /* 0x0000001015147825 */ /* 0x000fe400078e0012 */
[----:B------:R-:W2:Y:S04]  /*0160*/  LDG.E R4, desc[UR4][R14.64] ;  /* 0x000000040e047981 */ /* 0x000ea8000c1e1900 */
[----:B------:R-:W2:Y:S04]  /*0170*/  LDG.E R5, desc[UR4][R16.64] ;  /* 0x0000000410057981 */ /* 0x000ea8000c1e1900 */
[----:B------:R-:W2:Y:S04]  /*0180*/  LDG.E R7, desc[UR4][R16.64+0x10] ;  /* 0x0000100410077981 */ /* 0x000ea8000c1e1900 */
[----:B------:R-:W2:Y:S04]  /*0190*/  LDG.E R8, desc[UR4][R18.64] ;  /* 0x0000000412087981 */ /* 0x000ea8000c1e1900 */
[----:B------:R-:W2:Y:S04]  /*01a0*/  LDG.E R9, desc[UR4][R18.64+0x10] ;  /* 0x0000100412097981 */ /* 0x000ea8000c1e1900 */
[----:B------:R-:W3:Y:S04]  /*01b0*/  LDG.E R22, desc[UR4][R20.64] ;  /* 0x0000000414167981 */ /* 0x000ee8000c1e1900 */
[----:B------:R-:W3:Y:S01]  /*01c0*/  LDG.E R23, desc[UR4][R20.64+0x10] ;  /* 0x0000100414177981 */ /* 0x000ee2000c1e1900 */
[----:B----4-:R-:W-:-:S05]  /*01d0*/  SHF.R.U32.HI R25, RZ, 0x1, R25 ;  /* 0x00000001ff197819 */ /* 0x010fca0000011619 */
[----:B------:R-:W-:Y:S01]  /*01e0*/  IMAD.WIDE.U32 R2, R13, R25, R2 ;  /* 0x000000190d027225 */ /* 0x000fe200078e0002 */
[C---:B--2---:R-:W-:Y:S08]  /*01f0*/  HMMA.16816.F32 R8, R4.reuse, R8, RZ ;  /* 0x000000080408723c */ /* 0x044ff000000018ff */
[----:B---3--:R-:W-:Y:S01]  /*0200*/  HMMA.16816.F32 R12, R4, R22, RZ ;  /* 0x00000016040c723c */ /* 0x008fe200000018ff */
[----:B-----5:R-:W-:-:S04]  /*0210*/  LEA R4, P0, R2, UR6, 0x3 ;  /* 0x0000000602047c11 */ /* 0x020fc8000f8018ff */
[----:B------:R-:W-:-:S03]  /*0220*/  LEA.HI.X R5, R2, UR7, R3, 0x3, P0 ;  /* 0x0000000702057c11 */ /* 0x000fc600080f1c03 */
[----:B------:R-:W-:-:S03]  /*0230*/  IMAD.WIDE.U32 R2, R25, 0x40, R4 ;  /* 0x0000004019027825 */ /* 0x000fc600078e0004 */
[----:B------:R-:W-:Y:S04]  /*0240*/  STG.E.64 desc[UR4][R4.64], R8 ;  /* 0x0000000804007986 */ /* 0x000fe8000c101b04 */
[----:B------:R-:W-:Y:S04]  /*0250*/  STG.E.64 desc[UR4][R2.64], R10 ;  /* 0x0000000a02007986 */ /* 0x000fe8000c101b04 */
[----:B------:R-:W-:Y:S04]  /*0260*/  STG.E.64 desc[UR4][R4.64+0x20], R12 ;  /* 0x0000200c04007986 */ /* 0x000fe8000c101b04 */
[----:B------:R-:W-:Y:S01]  /*0270*/  STG.E.64 desc[UR4][R2.64+0x20], R14 ;  /* 0x0000200e02007986 */ /* 0x000fe2000c101b04 */
[----:B------:R-:W-:Y:S05]  /*0280*/  EXIT ;  /* 0x000000000000794d */ /* 0x000fea0003800000 */
.L_x_0:
[----:B------:R-:W-:-:S00]  /*0290*/  BRA `(.L_x_0) ;  /* 0xfffffffc00fc7947 */ /* 0x000fc0000383ffff */
[----:B------:R-:W-:-:S00]  /*02a0*/  NOP ;  /* 0x0000000000007918 */ /* 0x000fc00000000000 */
        /* <DEDUP_REMOVED lines=13> */
.L_x_1:


//--------------------- .nv.shared.reserved.0     --------------------------
	.section	.nv.shared.reserved.0,"aw",@nobits
	.weak		__nv_reservedSMEM_offset_0_alias
	.size		__nv_reservedSMEM_offset_0_alias, 0, 64
	.other		__nv_reservedSMEM_offset_0_alias,@"STO_CUDA_RESERVED_SHARED STV_DEFAULT"
__nv_reservedSMEM_offset_0_alias:
	.zero		0
	.zero		64


//--------------------- .nv.constant0._Z18tensor_core_matmulP6__halfS0_Pfiii --------------------------
	.section	.nv.constant0._Z18tensor_core_matmulP6__halfS0_Pfiii,"a",@progbits
	.sectionflags	@""
	.align	4
.nv.constant0._Z18tensor_core_matmulP6__halfS0_Pfiii:
	.zero		932


//--------------------- SYMBOLS --------------------------

	.type		.nv.reservedSmem.offset0,@object
	.size		.nv.reservedSmem.offset0,0x4
